//
// Generated by NVIDIA NVVM Compiler
//
// Compiler Build ID: CL-36424714
// Cuda compilation tools, release 13.0, V13.0.88
// Based on NVVM 20.0.0
//

.version 9.0
.target sm_100
.address_size 64

	// .globl	_Z4initPii

.visible .entry _Z4initPii(
	.param .u64 .ptr .align 1 _Z4initPii_param_0,
	.param .u32 _Z4initPii_param_1
)
{
	.reg .pred 	%p<2>;
	.reg .b32 	%r<7>;
	.reg .b64 	%rd<5>;

	ld.param.u64 	%rd1, [_Z4initPii_param_0];
	ld.param.u32 	%r2, [_Z4initPii_param_1];
	mov.u32 	%r3, %tid.x;
	mov.u32 	%r4, %ctaid.x;
	mov.u32 	%r5, %ntid.x;
	mad.lo.s32 	%r1, %r4, %r5, %r3;
	setp.ge.s32 	%p1, %r1, %r2;
	@%p1 bra 	$L__BB0_2;
	cvta.to.global.u64 	%rd2, %rd1;
	mul.wide.s32 	%rd3, %r1, 4;
	add.s64 	%rd4, %rd2, %rd3;
	mov.b32 	%r6, 0;
	st.global.u32 	[%rd4], %r6;
$L__BB0_2:
	ret;

}


// ===== COMPILED SASS (sm_100) =====

	.target	sm_100

	.elftype	@"ET_EXEC"


//--------------------- .note.nv.tkinfo           --------------------------
	.section	.note.nv.tkinfo,"",@"SHT_NOTE"
	.sectionflags	@"SHF_NOTE_NV_TKINFO"
	.tkinfo
        /*0018*/ 	.word	0x00000002
        /*0030*/ 	.string	""
        /*0030*/ 	.string	"ptxas"
        /*0030*/ 	.string	"Cuda compilation tools, release 13.0, V13.0.88"
        /*0030*/ 	.string	"Build cuda_13.0.r13.0/compiler.36424714_0"
        /*0030*/ 	.string	"-arch sm_100 -m 64 "



//--------------------- .note.nv.cuinfo           --------------------------
	.section	.note.nv.cuinfo,"",@"SHT_NOTE"
	.sectionflags	@"SHF_NOTE_NV_CUINFO"
        /*0018*/ 	.short	0x0002
        /*001a*/ 	.short	0x0064
        /*001c*/ 	.short	0x0082
	.zero		2


//--------------------- .nv.info                  --------------------------
	.section	.nv.info,"",@"SHT_CUDA_INFO"
	.align	4


	//----- nvinfo : EIATTR_REGCOUNT
	.align		4
        /*0000*/ 	.byte	0x04, 0x2f
        /*0002*/ 	.short	(.L_1 - .L_0)
	.align		4
.L_0:
        /*0004*/ 	.word	index@(_Z4initPii)
        /*0008*/ 	.word	0x00000008


	//----- nvinfo : EIATTR_FRAME_SIZE
	.align		4
.L_1:
        /*000c*/ 	.byte	0x04, 0x11
        /*000e*/ 	.short	(.L_3 - .L_2)
	.align		4
.L_2:
        /*0010*/ 	.word	index@(_Z4initPii)
        /*0014*/ 	.word	0x00000000


	//----- nvinfo : EIATTR_MIN_STACK_SIZE
	.align		4
.L_3:
        /*0018*/ 	.byte	0x04, 0x12
        /*001a*/ 	.short	(.L_5 - .L_4)
	.align		4
.L_4:
        /*001c*/ 	.word	index@(_Z4initPii)
        /*0020*/ 	.word	0x00000000
.L_5:


//--------------------- .nv.compat                --------------------------
	.section	.nv.compat,"",@"SHT_CUDA_COMPAT_INFO"
	.align	4
        /*0000*/ 	.byte	0x02, 0x09, 0x00, 0x00, 0x02, 0x02, 0x01, 0x00, 0x02, 0x05, 0x05, 0x00, 0x03, 0x07, 0x01, 0x01
        /*0010*/ 	.byte	0x02, 0x03, 0x00, 0x00, 0x02, 0x06, 0x01, 0x00, 0x04, 0x0b, 0x08, 0x00, 0x09, 0x00, 0x00, 0x00
        /*0020*/ 	.byte	0x00, 0x00, 0x00, 0x00


//--------------------- .nv.info._Z4initPii       --------------------------
	.section	.nv.info._Z4initPii,"",@"SHT_CUDA_INFO"
	.sectionflags	@""
	.align	4


	//----- nvinfo : EIATTR_CUDA_API_VERSION
	.align		4
        /*0000*/ 	.byte	0x04, 0x37
        /*0002*/ 	.short	(.L_7 - .L_6)
.L_6:
        /*0004*/ 	.word	0x00000082


	//----- nvinfo : EIATTR_KPARAM_INFO
	.align		4
.L_7:
        /*0008*/ 	.byte	0x04, 0x17
        /*000a*/ 	.short	(.L_9 - .L_8)
.L_8:
        /*000c*/ 	.word	0x00000000
        /*0010*/ 	.short	0x0001
        /*0012*/ 	.short	0x0008
        /*0014*/ 	.byte	0x00, 0xf0, 0x11, 0x00


	//----- nvinfo : EIATTR_KPARAM_INFO
	.align		4
.L_9:
        /*0018*/ 	.byte	0x04, 0x17
        /*001a*/ 	.short	(.L_11 - .L_10)
.L_10:
        /*001c*/ 	.word	0x00000000
        /*0020*/ 	.short	0x0000
        /*0022*/ 	.short	0x0000
        /*0024*/ 	.byte	0x00, 0xf5, 0x21, 0x00


	//----- nvinfo : EIATTR_SPARSE_MMA_MASK
	.align		4
.L_11:
        /*0028*/ 	.byte	0x03, 0x50
        /*002a*/ 	.short	0x0000


	//----- nvinfo : EIATTR_MAXREG_COUNT
	.align		4
        /*002c*/ 	.byte	0x03, 0x1b
        /*002e*/ 	.short	0x00ff


	//----- nvinfo : EIATTR_MERCURY_ISA_VERSION
	.align		4
        /*0030*/ 	.byte	0x03, 0x5f
        /*0032*/ 	.short	0x0101


	//----- nvinfo : EIATTR_VRC_CTA_INIT_COUNT
	.align		4
        /*0034*/ 	.byte	0x02, 0x4a
	.zero		1
	.zero		1


	//----- nvinfo : EIATTR_EXIT_INSTR_OFFSETS
	.align		4
        /*0038*/ 	.byte	0x04, 0x1c
        /*003a*/ 	.short	(.L_13 - .L_12)


	//   ....[0]....
.L_12:
        /*003c*/ 	.word	0x00000070


	//   ....[1]....
        /*0040*/ 	.word	0x000000c0


	//----- nvinfo : EIATTR_CBANK_PARAM_SIZE
	.align		4
.L_13:
        /*0044*/ 	.byte	0x03, 0x19
        /*0046*/ 	.short	0x000c


	//----- nvinfo : EIATTR_PARAM_CBANK
	.align		4
        /*0048*/ 	.byte	0x04, 0x0a
        /*004a*/ 	.short	(.L_15 - .L_14)
	.align		4
.L_14:
        /*004c*/ 	.word	index@(.nv.constant0._Z4initPii)
        /*0050*/ 	.short	0x0380
        /*0052*/ 	.short	0x000c


	//----- nvinfo : EIATTR_SW_WAR
	.align		4
.L_15:
        /*0054*/ 	.byte	0x04, 0x36
        /*0056*/ 	.short	(.L_17 - .L_16)
.L_16:
        /*0058*/ 	.word	0x00000008
.L_17:


//--------------------- .nv.callgraph             --------------------------
	.section	.nv.callgraph,"",@"SHT_CUDA_CALLGRAPH"
	.align	4
	.sectionentsize	8
	.align		4
        /*0000*/ 	.word	0x00000000
	.align		4
        /*0004*/ 	.word	0xffffffff
	.align		4
        /*0008*/ 	.word	0x00000000
	.align		4
        /*000c*/ 	.word	0xfffffffe
	.align		4
        /*0010*/ 	.word	0x00000000
	.align		4
        /*0014*/ 	.word	0xfffffffd
	.align		4
        /*0018*/ 	.word	0x00000000
	.align		4
        /*001c*/ 	.word	0xfffffffc


//--------------------- .text._Z4initPii          --------------------------
	.section	.text._Z4initPii,"ax",@progbits
	.align	128
        .global         _Z4initPii
        .type           _Z4initPii,@function
        .size           _Z4initPii,(.L_x_1 - _Z4initPii)
        .other          _Z4initPii,@"STO_CUDA_ENTRY STV_DEFAULT"
_Z4initPii:
.text._Z4initPii:
[----:B------:R-:W-:Y:S01]  /*0000*/  LDC R1, c[0x0][0x37c] ;  /* 0x0000df00ff017b82 */ /* 0x000fe20000000800 */
[----:B------:R-:W0:Y:S07]  /*0010*/  S2R R5, SR_TID.X ;  /* 0x0000000000057919 */ /* 0x000e2e0000002100 */
[----:B------:R-:W0:Y:S01]  /*0020*/  S2UR UR4, SR_CTAID.X ;  /* 0x00000000000479c3 */ /* 0x000e220000002500 */
[----:B------:R-:W1:Y:S07]  /*0030*/  LDCU UR5, c[0x0][0x388] ;  /* 0x00007100ff0577ac */ /* 0x000e6e0008000800 */
[----:B------:R-:W0:Y:S02]  /*0040*/  LDC R0, c[0x0][0x360] ;  /* 0x0000d800ff007b82 */ /* 0x000e240000000800 */
[----:B0-----:R-:W-:-:S05]  /*0050*/  IMAD R5, R0, UR4, R5 ;  /* 0x0000000400057c24 */ /* 0x001fca000f8e0205 */
[----:B-1----:R-:W-:-:S13]  /*0060*/  ISETP.GE.AND P0, PT, R5, UR5, PT ;  /* 0x0000000505007c0c */ /* 0x002fda000bf06270 */
[----:B------:R-:W-:Y:S05]  /*0070*/  @P0 EXIT ;  /* 0x000000000000094d */ /* 0x000fea0003800000 */
[----:B------:R-:W0:Y:S01]  /*0080*/  LDC.64 R2, c[0x0][0x380] ;  /* 0x0000e000ff027b82 */ /* 0x000e220000000a00 */
[----:B------:R-:W1:Y:S01]  /*0090*/  LDCU.64 UR4, c[0x0][0x358] ;  /* 0x00006b00ff0477ac */ /* 0x000e620008000a00 */
[----:B0-----:R-:W-:-:S05]  /*00a0*/  IMAD.WIDE R2, R5, 0x4, R2 ;  /* 0x0000000405027825 */ /* 0x001fca00078e0202 */
[----:B-1----:R-:W-:Y:S01]  /*00b0*/  STG.E desc[UR4][R2.64], RZ ;  /* 0x000000ff02007986 */ /* 0x002fe2000c101904 */
[----:B------:R-:W-:Y:S05]  /*00c0*/  EXIT ;  /* 0x000000000000794d */ /* 0x000fea0003800000 */
.L_x_0:
[----:B------:R-:W-:-:S00]  /*00d0*/  BRA `(.L_x_0) ;  /* 0xfffffffc00fc7947 */ /* 0x000fc0000383ffff */
[----:B------:R-:W-:-:S00]  /*00e0*/  NOP ;  /* 0x0000000000007918 */ /* 0x000fc00000000000 */
        /* <DEDUP_REMOVED lines=9> */
.L_x_1:


//--------------------- .nv.shared.reserved.0     --------------------------
	.section	.nv.shared.reserved.0,"aw",@nobits
	.weak		__nv_reservedSMEM_offset_0_alias
	.size		__nv_reservedSMEM_offset_0_alias, 0, 64
	.other		__nv_reservedSMEM_offset_0_alias,@"STO_CUDA_RESERVED_SHARED STV_DEFAULT"
__nv_reservedSMEM_offset_0_alias:
	.zero		0
	.zero		64


//--------------------- .nv.constant0._Z4initPii  --------------------------
	.section	.nv.constant0._Z4initPii,"a",@progbits
	.sectionflags	@""
	.align	4
.nv.constant0._Z4initPii:
	.zero		908


//--------------------- SYMBOLS --------------------------

	.type		.nv.reservedSmem.offset0,@object
	.size		.nv.reservedSmem.offset0,0x4
